	.headerflags	@"EF_CUDA_TEXMODE_UNIFIED EF_CUDA_64BIT_ADDRESS EF_CUDA_ACCELERATORS EF_CUDA_SM90 EF_CUDA_VIRTUAL_SM(EF_CUDA_SM90)"
	.elftype	@"ET_EXEC"


//--------------------- .nv.info                  --------------------------
	.section	.nv.info,"",@"SHT_CUDA_INFO"
	.align	4


	//----- nvinfo : EIATTR_REGCOUNT
	.align		4
        /*0000*/ 	.byte	0x04, 0x2f
        /*0002*/ 	.short	(.L_3 - .L_2)
	.align		4
.L_2:
        /*0004*/ 	.word	index@(triton_poi_fused__native_batch_norm_legit_no_training_relu_threshold_backward_3)
        /*0008*/ 	.word	0x00000011


	//----- nvinfo : EIATTR_MIN_STACK_SIZE
	.align		4
.L_3:
        /*000c*/ 	.byte	0x04, 0x12
        /*000e*/ 	.short	(.L_5 - .L_4)
	.align		4
.L_4:
        /*0010*/ 	.word	index@(triton_poi_fused__native_batch_norm_legit_no_training_relu_threshold_backward_3)
        /*0014*/ 	.word	0x00000000


	//----- nvinfo : EIATTR_FRAME_SIZE
	.align		4
.L_5:
        /*0018*/ 	.byte	0x04, 0x11
        /*001a*/ 	.short	(.L_7 - .L_6)
	.align		4
.L_6:
        /*001c*/ 	.word	index@(triton_poi_fused__native_batch_norm_legit_no_training_relu_threshold_backward_3)
        /*0020*/ 	.word	0x00000000


	//----- nvinfo : EIATTR_MIN_STACK_SIZE
	.align		4
.L_7:
        /*0024*/ 	.byte	0x04, 0x12
        /*0026*/ 	.short	(.L_9 - .L_8)
	.align		4
.L_8:
        /*0028*/ 	.word	index@(triton_poi_fused__native_batch_norm_legit_no_training_relu_threshold_backward_3)
        /*002c*/ 	.word	0x00000000
.L_9:


//--------------------- .nv.info.triton_poi_fused__native_batch_norm_legit_no_training_relu_threshold_backward_3 --------------------------
	.section	.nv.info.triton_poi_fused__native_batch_norm_legit_no_training_relu_threshold_backward_3,"",@"SHT_CUDA_INFO"
	.sectionflags	@""
	.align	4


	//----- nvinfo : EIATTR_CUDA_API_VERSION
	.align		4
        /*0000*/ 	.byte	0x04, 0x37
        /*0002*/ 	.short	(.L_11 - .L_10)
.L_10:
        /*0004*/ 	.word	0x0000007c


	//----- nvinfo : EIATTR_KPARAM_INFO
	.align		4
.L_11:
        /*0008*/ 	.byte	0x04, 0x17
        /*000a*/ 	.short	(.L_13 - .L_12)
.L_12:
        /*000c*/ 	.word	0x00000000
        /*0010*/ 	.short	0x0007
        /*0012*/ 	.short	0x0038
        /*0014*/ 	.byte	0x00, 0xf0, 0x11, 0x00


	//----- nvinfo : EIATTR_KPARAM_INFO
	.align		4
.L_13:
        /*0018*/ 	.byte	0x04, 0x17
        /*001a*/ 	.short	(.L_15 - .L_14)
.L_14:
        /*001c*/ 	.word	0x00000000
        /*0020*/ 	.short	0x0006
        /*0022*/ 	.short	0x0030
        /*0024*/ 	.byte	0x00, 0xf4, 0x21, 0x00


	//----- nvinfo : EIATTR_KPARAM_INFO
	.align		4
.L_15:
        /*0028*/ 	.byte	0x04, 0x17
        /*002a*/ 	.short	(.L_17 - .L_16)
.L_16:
        /*002c*/ 	.word	0x00000000
        /*0030*/ 	.short	0x0005
        /*0032*/ 	.short	0x0028
        /*0034*/ 	.byte	0x00, 0xf4, 0x21, 0x00


	//----- nvinfo : EIATTR_KPARAM_INFO
	.align		4
.L_17:
        /*0038*/ 	.byte	0x04, 0x17
        /*003a*/ 	.short	(.L_19 - .L_18)
.L_18:
        /*003c*/ 	.word	0x00000000
        /*0040*/ 	.short	0x0004
        /*0042*/ 	.short	0x0020
        /*0044*/ 	.byte	0x00, 0xf4, 0x21, 0x00


	//----- nvinfo : EIATTR_KPARAM_INFO
	.align		4
.L_19:
        /*0048*/ 	.byte	0x04, 0x17
        /*004a*/ 	.short	(.L_21 - .L_20)
.L_20:
        /*004c*/ 	.word	0x00000000
        /*0050*/ 	.short	0x0003
        /*0052*/ 	.short	0x0018
        /*0054*/ 	.byte	0x00, 0xf4, 0x21, 0x00


	//----- nvinfo : EIATTR_KPARAM_INFO
	.align		4
.L_21:
        /*0058*/ 	.byte	0x04, 0x17
        /*005a*/ 	.short	(.L_23 - .L_22)
.L_22:
        /*005c*/ 	.word	0x00000000
        /*0060*/ 	.short	0x0002
        /*0062*/ 	.short	0x0010
        /*0064*/ 	.byte	0x00, 0xf4, 0x21, 0x00


	//----- nvinfo : EIATTR_KPARAM_INFO
	.align		4
.L_23:
        /*0068*/ 	.byte	0x04, 0x17
        /*006a*/ 	.short	(.L_25 - .L_24)
.L_24:
        /*006c*/ 	.word	0x00000000
        /*0070*/ 	.short	0x0001
        /*0072*/ 	.short	0x0008
        /*0074*/ 	.byte	0x00, 0xf4, 0x21, 0x00


	//----- nvinfo : EIATTR_KPARAM_INFO
	.align		4
.L_25:
        /*0078*/ 	.byte	0x04, 0x17
        /*007a*/ 	.short	(.L_27 - .L_26)
.L_26:
        /*007c*/ 	.word	0x00000000
        /*0080*/ 	.short	0x0000
        /*0082*/ 	.short	0x0000
        /*0084*/ 	.byte	0x00, 0xf4, 0x21, 0x00


	//----- nvinfo : EIATTR_SPARSE_MMA_MASK
	.align		4
.L_27:
        /*0088*/ 	.byte	0x03, 0x50
        /*008a*/ 	.short	0x0000


	//----- nvinfo : EIATTR_MAXREG_COUNT
	.align		4
        /*008c*/ 	.byte	0x03, 0x1b
        /*008e*/ 	.short	0x00ff


	//----- nvinfo : EIATTR_EXIT_INSTR_OFFSETS
	.align		4
        /*0090*/ 	.byte	0x04, 0x1c
        /*0092*/ 	.short	(.L_29 - .L_28)


	//   ....[0]....
.L_28:
        /*0094*/ 	.word	0x00000340


	//   ....[1]....
        /*0098*/ 	.word	0x00000360


	//----- nvinfo : EIATTR_REQNTID
	.align		4
.L_29:
        /*009c*/ 	.byte	0x04, 0x10
        /*009e*/ 	.short	(.L_31 - .L_30)
.L_30:
        /*00a0*/ 	.word	0x00000080
        /*00a4*/ 	.word	0x00000001
        /*00a8*/ 	.word	0x00000001


	//----- nvinfo : EIATTR_CBANK_PARAM_SIZE
	.align		4
.L_31:
        /*00ac*/ 	.byte	0x03, 0x19
        /*00ae*/ 	.short	0x003c


	//----- nvinfo : EIATTR_PARAM_CBANK
	.align		4
        /*00b0*/ 	.byte	0x04, 0x0a
        /*00b2*/ 	.short	(.L_33 - .L_32)
	.align		4
.L_32:
        /*00b4*/ 	.word	index@(.nv.constant0.triton_poi_fused__native_batch_norm_legit_no_training_relu_threshold_backward_3)
        /*00b8*/ 	.short	0x0210
        /*00ba*/ 	.short	0x003c


	//----- nvinfo : EIATTR_SW_WAR
	.align		4
.L_33:
        /*00bc*/ 	.byte	0x04, 0x36
        /*00be*/ 	.short	(.L_35 - .L_34)
.L_34:
        /*00c0*/ 	.word	0x00000008
.L_35:


//--------------------- .nv.callgraph             --------------------------
	.section	.nv.callgraph,"",@"SHT_CUDA_CALLGRAPH"
	.align	4
	.sectionentsize	8
	.align		4
        /*0000*/ 	.word	0x00000000
	.align		4
        /*0004*/ 	.word	0xffffffff
	.align		4
        /*0008*/ 	.word	0x00000000
	.align		4
        /*000c*/ 	.word	0xfffffffe
	.align		4
        /*0010*/ 	.word	0x00000000
	.align		4
        /*0014*/ 	.word	0xfffffffd
	.align		4
        /*0018*/ 	.word	0x00000000
	.align		4
        /*001c*/ 	.word	0xfffffffc


//--------------------- .nv.constant4             --------------------------
	.section	.nv.constant4,"a",@progbits
	.align	8
	.align		8
.nv.constant4:
        /*0000*/ 	.dword	_$_str
	.align		8
        /*0008*/ 	.dword	_$_str_$_2


//--------------------- .text.triton_poi_fused__native_batch_norm_legit_no_training_relu_threshold_backward_3 --------------------------
	.section	.text.triton_poi_fused__native_batch_norm_legit_no_training_relu_threshold_backward_3,"ax",@progbits
	.align	128
        .global         triton_poi_fused__native_batch_norm_legit_no_training_relu_threshold_backward_3
        .type           triton_poi_fused__native_batch_norm_legit_no_training_relu_threshold_backward_3,@function
        .size           triton_poi_fused__native_batch_norm_legit_no_training_relu_threshold_backward_3,(.L_x_1 - triton_poi_fused__native_batch_norm_legit_no_training_relu_threshold_backward_3)
        .other          triton_poi_fused__native_batch_norm_legit_no_training_relu_threshold_backward_3,@"STO_CUDA_ENTRY STV_DEFAULT"
triton_poi_fused__native_batch_norm_legit_no_training_relu_threshold_backward_3:
.text.triton_poi_fused__native_batch_norm_legit_no_training_relu_threshold_backward_3:
[----:B------:R-:W0:Y:S08]  /*0000*/  LDC R1, c[0x0][0x28] ;  /* 0x00000a00ff017b82 */ /* 0x000e300000000800 */
[----:B------:R-:W1:Y:S01]  /*0010*/  LDC.64 R4, c[0x0][0x220] ;  /* 0x00008800ff047b82 */ /* 0x000e620000000a00 */
[----:B------:R-:W-:Y:S01]  /*0020*/  ULDC.64 UR4, c[0x0][0x208] ;  /* 0x0000820000047ab9 */ /* 0x000fe20000000a00 */
[----:B------:R-:W2:Y:S01]  /*0030*/  S2R R0, SR_TID.X ;  /* 0x0000000000007919 */ /* 0x000ea20000002100 */
[----:B------:R-:W-:Y:S01]  /*0040*/  ULDC.64 UR6, c[0x0][0x240] ;  /* 0x0000900000067ab9 */ /* 0x000fe20000000a00 */
[----:B------:R-:W3:Y:S04]  /*0050*/  S2R R3, SR_CTAID.X ;  /* 0x0000000000037919 */ /* 0x000ee80000002500 */
[----:B------:R-:W4:Y:S01]  /*0060*/  LDC.64 R12, c[0x0][0x210] ;  /* 0x00008400ff0c7b82 */ /* 0x000f220000000a00 */
[----:B-1----:R4:W5:Y:S07]  /*0070*/  LDG.E R14, desc[UR4][R4.64] ;  /* 0x00000004040e7981 */ /* 0x00296e000c1e1900 */
[----:B------:R-:W1:Y:S08]  /*0080*/  LDC.64 R6, c[0x0][0x218] ;  /* 0x00008600ff067b82 */ /* 0x000e700000000a00 */
[----:B------:R-:W1:Y:S01]  /*0090*/  LDC.64 R8, c[0x0][0x228] ;  /* 0x00008a00ff087b82 */ /* 0x000e620000000a00 */
[----:B--2---:R-:W-:-:S05]  /*00a0*/  IMAD.SHL.U32 R0, R0, 0x2, RZ ;  /* 0x0000000200007824 */ /* 0x004fca00078e00ff */
[----:B------:R-:W-:Y:S02]  /*00b0*/  LOP3.LUT R0, R0, 0xfe, RZ, 0xc0, !PT ;  /* 0x000000fe00007812 */ /* 0x000fe400078ec0ff */
[----:B------:R-:W2:Y:S03]  /*00c0*/  LDC.64 R10, c[0x0][0x230] ;  /* 0x00008c00ff0a7b82 */ /* 0x000ea60000000a00 */
[----:B---3--:R-:W-:Y:S01]  /*00d0*/  IMAD R0, R3, 0x100, R0 ;  /* 0x0000010003007824 */ /* 0x008fe200078e0200 */
[----:B------:R-:W-:-:S03]  /*00e0*/  CS2R R2, SRZ ;  /* 0x0000000000027805 */ /* 0x000fc6000001ff00 */
[C---:B----4-:R-:W-:Y:S01]  /*00f0*/  IMAD.WIDE R4, R0.reuse, 0x4, R12 ;  /* 0x0000000400047825 */ /* 0x050fe200078e020c */
[----:B------:R-:W-:Y:S01]  /*0100*/  ISETP.GE.AND P0, PT, R0, 0x100, PT ;  /* 0x000001000000780c */ /* 0x000fe20003f06270 */
[----:B-1----:R1:W3:Y:S04]  /*0110*/  LDG.E R6, desc[UR4][R6.64] ;  /* 0x0000000406067981 */ /* 0x0022e8000c1e1900 */
[----:B0-----:R-:W4:Y:S08]  /*0120*/  LDG.E R8, desc[UR4][R8.64] ;  /* 0x0000000408087981 */ /* 0x001f30000c1e1900 */
[----:B------:R0:W3:Y:S04]  /*0130*/  @!P0 LDG.E.64 R2, desc[UR4][R4.64] ;  /* 0x0000000404028981 */ /* 0x0000e8000c1e1b00 */
[----:B--2---:R-:W4:Y:S01]  /*0140*/  LDG.E R11, desc[UR4][R10.64] ;  /* 0x000000040a0b7981 */ /* 0x004f22000c1e1900 */
[----:B-1----:R-:W-:Y:S01]  /*0150*/  HFMA2.MMA R7, -RZ, RZ, 1.625, 0 ;  /* 0x3e800000ff077435 */ /* 0x002fe200000001ff */
[----:B-----5:R-:W-:-:S04]  /*0160*/  FADD R14, R14, 9.9999997473787516356e-06 ;  /* 0x3727c5ac0e0e7421 */ /* 0x020fc80000000000 */
[----:B------:R-:W1:Y:S02]  /*0170*/  MUFU.SQRT R12, R14 ;  /* 0x0000000e000c7308 */ /* 0x000e640000002000 */
[C---:B-1----:R-:W-:Y:S02]  /*0180*/  FSETP.GT.AND P1, PT, R12.reuse, 8.50705917302346158658e+37, PT ;  /* 0x7e8000000c00780b */ /* 0x042fe40003f24000 */
[----:B------:R-:W-:-:S11]  /*0190*/  FSETP.GEU.AND P2, PT, R12, 1.175494350822287508e-38, PT ;  /* 0x008000000c00780b */ /* 0x000fd60003f4e000 */
[----:B------:R-:W-:-:S04]  /*01a0*/  @P1 FMUL R12, R12, 0.25 ;  /* 0x3e8000000c0c1820 */ /* 0x000fc80000400000 */
[----:B------:R-:W-:Y:S01]  /*01b0*/  @!P2 FMUL R12, R12, 16777216 ;  /* 0x4b8000000c0ca820 */ /* 0x000fe20000400000 */
[----:B0-----:R-:W-:-:S05]  /*01c0*/  FSEL R5, R7, 1, P1 ;  /* 0x3f80000007057808 */ /* 0x001fca0000800000 */
[----:B------:R-:W0:Y:S01]  /*01d0*/  MUFU.RCP R12, R12 ;  /* 0x0000000c000c7308 */ /* 0x000e220000001000 */
[----:B------:R-:W-:Y:S01]  /*01e0*/  @!P2 FMUL R5, R5, 16777216 ;  /* 0x4b8000000505a820 */ /* 0x000fe20000400000 */
[C---:B---3--:R-:W-:Y:S01]  /*01f0*/  FADD R3, -R6.reuse, R3 ;  /* 0x0000000306037221 */ /* 0x048fe20000000100 */
[----:B------:R-:W-:Y:S02]  /*0200*/  FADD R2, -R6, R2 ;  /* 0x0000000206027221 */ /* 0x000fe40000000100 */
[----:B0-----:R-:W-:Y:S02]  /*0210*/  FMUL R7, R12, R5 ;  /* 0x000000050c077220 */ /* 0x001fe40000400000 */
[----:B------:R-:W0:Y:S02]  /*0220*/  LDC.64 R4, c[0x0][0x238] ;  /* 0x00008e00ff047b82 */ /* 0x000e240000000a00 */
[-C--:B------:R-:W-:Y:S01]  /*0230*/  FMUL R3, R3, R7.reuse ;  /* 0x0000000703037220 */ /* 0x080fe20000400000 */
[----:B------:R-:W-:-:S03]  /*0240*/  FMUL R2, R2, R7 ;  /* 0x0000000702027220 */ /* 0x000fc60000400000 */
[C-C-:B----4-:R-:W-:Y:S01]  /*0250*/  FFMA R3, R8.reuse, R3, R11.reuse ;  /* 0x0000000308037223 */ /* 0x150fe2000000000b */
[----:B------:R-:W-:-:S04]  /*0260*/  FFMA R2, R8, R2, R11 ;  /* 0x0000000208027223 */ /* 0x000fc8000000000b */
[C---:B------:R-:W-:Y:S02]  /*0270*/  FSETP.GEU.AND P2, PT, R3.reuse, RZ, PT ;  /* 0x000000ff0300720b */ /* 0x040fe40003f4e000 */
[C---:B------:R-:W-:Y:S02]  /*0280*/  FSETP.GEU.AND P1, PT, R2.reuse, RZ, PT ;  /* 0x000000ff0200720b */ /* 0x040fe40003f2e000 */
[----:B------:R-:W-:Y:S02]  /*0290*/  FSEL R9, R3, RZ, P2 ;  /* 0x000000ff03097208 */ /* 0x000fe40001000000 */
[----:B------:R-:W-:Y:S02]  /*02a0*/  FSEL R8, R2, RZ, P1 ;  /* 0x000000ff02087208 */ /* 0x000fe40000800000 */
[----:B------:R-:W-:Y:S02]  /*02b0*/  FSETP.GTU.AND P3, PT, R9, RZ, PT ;  /* 0x000000ff0900720b */ /* 0x000fe40003f6c000 */
[----:B------:R-:W-:Y:S01]  /*02c0*/  FSETP.GTU.AND P2, PT, R8, RZ, PT ;  /* 0x000000ff0800720b */ /* 0x000fe20003f4c000 */
[----:B0-----:R-:W-:Y:S01]  /*02d0*/  IMAD.WIDE R2, R0, 0x4, R4 ;  /* 0x0000000400027825 */ /* 0x001fe200078e0204 */
[----:B------:R-:W-:-:S02]  /*02e0*/  IADD3 R4, P1, R0, UR6, RZ ;  /* 0x0000000600047c10 */ /* 0x000fc4000ff3e0ff */
[----:B------:R-:W-:Y:S02]  /*02f0*/  SEL R7, RZ, 0x100, P3 ;  /* 0x00000100ff077807 */ /* 0x000fe40001800000 */
[----:B------:R-:W-:Y:S01]  /*0300*/  SEL R6, RZ, 0x1, P2 ;  /* 0x00000001ff067807 */ /* 0x000fe20001000000 */
[----:B------:R0:W-:Y:S01]  /*0310*/  @!P0 STG.E.64 desc[UR4][R2.64], R8 ;  /* 0x0000000802008986 */ /* 0x0001e2000c101b04 */
[----:B------:R-:W-:-:S03]  /*0320*/  LEA.HI.X.SX32 R5, R0, UR7, 0x1, P1 ;  /* 0x0000000700057c11 */ /* 0x000fc600088f0eff */
[----:B------:R-:W-:Y:S01]  /*0330*/  IMAD.IADD R7, R6, 0x1, R7 ;  /* 0x0000000106077824 */ /* 0x000fe200078e0207 */
[----:B0-----:R-:W-:Y:S06]  /*0340*/  @P0 EXIT ;  /* 0x000000000000094d */ /* 0x001fec0003800000 */
[----:B------:R-:W-:Y:S01]  /*0350*/  STG.E.U16 desc[UR4][R4.64], R7 ;  /* 0x0000000704007986 */ /* 0x000fe2000c101504 */
[----:B------:R-:W-:Y:S05]  /*0360*/  EXIT ;  /* 0x000000000000794d */ /* 0x000fea0003800000 */
.L_x_0:
[----:B------:R-:W-:-:S00]  /*0370*/  BRA `(.L_x_0) ;  /* 0xfffffffc00fc7947 */ /* 0x000fc0000383ffff */
[----:B------:R-:W-:-:S00]  /*0380*/  NOP ;  /* 0x0000000000007918 */ /* 0x000fc00000000000 */
[----:B------:R-:W-:-:S00]  /*0390*/  NOP ;  /* 0x0000000000007918 */ /* 0x000fc00000000000 */
[----:B------:R-:W-:-:S00]  /*03a0*/  NOP ;  /* 0x0000000000007918 */ /* 0x000fc00000000000 */
[----:B------:R-:W-:-:S00]  /*03b0*/  NOP ;  /* 0x0000000000007918 */ /* 0x000fc00000000000 */
[----:B------:R-:W-:-:S00]  /*03c0*/  NOP ;  /* 0x0000000000007918 */ /* 0x000fc00000000000 */
[----:B------:R-:W-:-:S00]  /*03d0*/  NOP ;  /* 0x0000000000007918 */ /* 0x000fc00000000000 */
[----:B------:R-:W-:-:S00]  /*03e0*/  NOP ;  /* 0x0000000000007918 */ /* 0x000fc00000000000 */
[----:B------:R-:W-:-:S00]  /*03f0*/  NOP ;  /* 0x0000000000007918 */ /* 0x000fc00000000000 */
.L_x_1:


//--------------------- .nv.global.init           --------------------------
	.section	.nv.global.init,"aw",@progbits
.nv.global.init:
	.type		_$_str,@object
	.size		_$_str,(_$_str_$_2 - _$_str)
_$_str:
        /*0000*/ 	.byte	0x5f, 0x5f, 0x43, 0x55, 0x44, 0x41, 0x5f, 0x46, 0x54, 0x5a, 0x00
	.type		_$_str_$_2,@object
	.size		_$_str_$_2,(.L_1 - _$_str_$_2)
_$_str_$_2:
        /*000b*/ 	.byte	0x5f, 0x5f, 0x43, 0x55, 0x44, 0x41, 0x5f, 0x50, 0x52, 0x45, 0x43, 0x5f, 0x53, 0x51, 0x52, 0x54
        /*001b*/ 	.byte	0x00
.L_1:


//--------------------- .nv.constant0.triton_poi_fused__native_batch_norm_legit_no_training_relu_threshold_backward_3 --------------------------
	.section	.nv.constant0.triton_poi_fused__native_batch_norm_legit_no_training_relu_threshold_backward_3,"a",@progbits
	.sectionflags	@""
	.align	4
.nv.constant0.triton_poi_fused__native_batch_norm_legit_no_training_relu_threshold_backward_3:
	.zero		588
